//
// Generated by NVIDIA NVVM Compiler
//
// Compiler Build ID: CL-36424714
// Cuda compilation tools, release 13.0, V13.0.88
// Based on NVVM 20.0.0
//

.version 9.0
.target sm_100
.address_size 64

	// .globl	_Z10initCurandP17curandStateXORWOWm
.global .align 4 .b8 precalc_xorwow_matrix[102400];
.global .align 4 .b8 precalc_xorwow_offset_matrix[102400];
.global .align 4 .b8 mrg32k3aM1[2304];
.global .align 4 .b8 mrg32k3aM2[2304];
.global .align 4 .b8 mrg32k3aM1SubSeq[2016];
.global .align 4 .b8 mrg32k3aM2SubSeq[2016];
.global .align 4 .b8 mrg32k3aM1Seq[2304];
.global .align 4 .b8 mrg32k3aM2Seq[2304];
.const .align 8 .b8 __cr_lgamma_table[72];

.visible .entry _Z10initCurandP17curandStateXORWOWm(
	.param .u64 .ptr .align 1 _Z10initCurandP17curandStateXORWOWm_param_0,
	.param .u64 _Z10initCurandP17curandStateXORWOWm_param_1
)
{
	.reg .b32 	%r<19>;
	.reg .b64 	%rd<9>;

	ld.param.u64 	%rd1, [_Z10initCurandP17curandStateXORWOWm_param_0];
	ld.param.u64 	%rd2, [_Z10initCurandP17curandStateXORWOWm_param_1];
	cvta.to.global.u64 	%rd3, %rd1;
	mov.u32 	%r1, %tid.x;
	mov.u32 	%r2, %ctaid.x;
	mov.u32 	%r3, %ntid.x;
	mad.lo.s32 	%r4, %r2, %r3, %r1;
	cvt.s64.s32 	%rd4, %r4;
	add.s64 	%rd5, %rd2, %rd4;
	mul.wide.s32 	%rd6, %r4, 48;
	add.s64 	%rd7, %rd3, %rd6;
	cvt.u32.u64 	%r5, %rd5;
	xor.b32  	%r6, %r5, -1429050551;
	mul.lo.s32 	%r7, %r6, 1099087573;
	{ .reg .b32 tmp; mov.b64 {tmp, %r8}, %rd5; }
	xor.b32  	%r9, %r8, -136515619;
	mul.lo.s32 	%r10, %r9, -1703105765;
	add.s32 	%r11, %r7, %r10;
	add.s32 	%r12, %r11, 6615241;
	add.s32 	%r13, %r7, 123456789;
	st.global.v2.u32 	[%rd7], {%r12, %r13};
	xor.b32  	%r14, %r7, 362436069;
	add.s32 	%r15, %r10, 521288629;
	st.global.v2.u32 	[%rd7+8], {%r14, %r15};
	xor.b32  	%r16, %r10, 88675123;
	add.s32 	%r17, %r7, 5783321;
	st.global.v2.u32 	[%rd7+16], {%r16, %r17};
	mov.b32 	%r18, 0;
	st.global.v2.u32 	[%rd7+24], {%r18, %r18};
	st.global.u32 	[%rd7+32], %r18;
	mov.b64 	%rd8, 0;
	st.global.u64 	[%rd7+40], %rd8;
	ret;

}
	// .globl	_Z9bootstrapPiS_P17curandStateXORWOW
.visible .entry _Z9bootstrapPiS_P17curandStateXORWOW(
	.param .u64 .ptr .align 1 _Z9bootstrapPiS_P17curandStateXORWOW_param_0,
	.param .u64 .ptr .align 1 _Z9bootstrapPiS_P17curandStateXORWOW_param_1,
	.param .u64 .ptr .align 1 _Z9bootstrapPiS_P17curandStateXORWOW_param_2
)
{


	ret;

}


// ===== COMPILED SASS (sm_100) =====

	.target	sm_100

	.elftype	@"ET_EXEC"


//--------------------- .note.nv.tkinfo           --------------------------
	.section	.note.nv.tkinfo,"",@"SHT_NOTE"
	.sectionflags	@"SHF_NOTE_NV_TKINFO"
	.tkinfo
        /*0018*/ 	.word	0x00000002
        /*0030*/ 	.string	""
        /*0030*/ 	.string	"ptxas"
        /*0030*/ 	.string	"Cuda compilation tools, release 13.0, V13.0.88"
        /*0030*/ 	.string	"Build cuda_13.0.r13.0/compiler.36424714_0"
        /*0030*/ 	.string	"-arch sm_100 -m 64 "



//--------------------- .note.nv.cuinfo           --------------------------
	.section	.note.nv.cuinfo,"",@"SHT_NOTE"
	.sectionflags	@"SHF_NOTE_NV_CUINFO"
        /*0018*/ 	.short	0x0002
        /*001a*/ 	.short	0x0064
        /*001c*/ 	.short	0x0082
	.zero		2


//--------------------- .nv.info                  --------------------------
	.section	.nv.info,"",@"SHT_CUDA_INFO"
	.align	4


	//----- nvinfo : EIATTR_REGCOUNT
	.align		4
        /*0000*/ 	.byte	0x04, 0x2f
        /*0002*/ 	.short	(.L_10 - .L_9)
	.align		4
.L_9:
        /*0004*/ 	.word	index@(_Z10initCurandP17curandStateXORWOWm)
        /*0008*/ 	.word	0x0000000e


	//----- nvinfo : EIATTR_FRAME_SIZE
	.align		4
.L_10:
        /*000c*/ 	.byte	0x04, 0x11
        /*000e*/ 	.short	(.L_12 - .L_11)
	.align		4
.L_11:
        /*0010*/ 	.word	index@(_Z10initCurandP17curandStateXORWOWm)
        /*0014*/ 	.word	0x00000000


	//----- nvinfo : EIATTR_REGCOUNT
	.align		4
.L_12:
        /*0018*/ 	.byte	0x04, 0x2f
        /*001a*/ 	.short	(.L_14 - .L_13)
	.align		4
.L_13:
        /*001c*/ 	.word	index@(_Z9bootstrapPiS_P17curandStateXORWOW)
        /*0020*/ 	.word	0x00000004


	//----- nvinfo : EIATTR_FRAME_SIZE
	.align		4
.L_14:
        /*0024*/ 	.byte	0x04, 0x11
        /*0026*/ 	.short	(.L_16 - .L_15)
	.align		4
.L_15:
        /*0028*/ 	.word	index@(_Z9bootstrapPiS_P17curandStateXORWOW)
        /*002c*/ 	.word	0x00000000


	//----- nvinfo : EIATTR_MIN_STACK_SIZE
	.align		4
.L_16:
        /*0030*/ 	.byte	0x04, 0x12
        /*0032*/ 	.short	(.L_18 - .L_17)
	.align		4
.L_17:
        /*0034*/ 	.word	index@(_Z9bootstrapPiS_P17curandStateXORWOW)
        /*0038*/ 	.word	0x00000000


	//----- nvinfo : EIATTR_MIN_STACK_SIZE
	.align		4
.L_18:
        /*003c*/ 	.byte	0x04, 0x12
        /*003e*/ 	.short	(.L_20 - .L_19)
	.align		4
.L_19:
        /*0040*/ 	.word	index@(_Z10initCurandP17curandStateXORWOWm)
        /*0044*/ 	.word	0x00000000
.L_20:


//--------------------- .nv.compat                --------------------------
	.section	.nv.compat,"",@"SHT_CUDA_COMPAT_INFO"
	.align	4
        /*0000*/ 	.byte	0x02, 0x09, 0x00, 0x00, 0x02, 0x02, 0x01, 0x00, 0x02, 0x05, 0x05, 0x00, 0x03, 0x07, 0x01, 0x01
        /*0010*/ 	.byte	0x02, 0x03, 0x00, 0x00, 0x02, 0x06, 0x01, 0x00, 0x04, 0x0b, 0x08, 0x00, 0x09, 0x00, 0x00, 0x00
        /*0020*/ 	.byte	0x00, 0x00, 0x00, 0x00


//--------------------- .nv.info._Z9bootstrapPiS_P17curandStateXORWOW --------------------------
	.section	.nv.info._Z9bootstrapPiS_P17curandStateXORWOW,"",@"SHT_CUDA_INFO"
	.sectionflags	@""
	.align	4


	//----- nvinfo : EIATTR_CUDA_API_VERSION
	.align		4
        /*0000*/ 	.byte	0x04, 0x37
        /*0002*/ 	.short	(.L_22 - .L_21)
.L_21:
        /*0004*/ 	.word	0x00000082


	//----- nvinfo : EIATTR_KPARAM_INFO
	.align		4
.L_22:
        /*0008*/ 	.byte	0x04, 0x17
        /*000a*/ 	.short	(.L_24 - .L_23)
.L_23:
        /*000c*/ 	.word	0x00000000
        /*0010*/ 	.short	0x0002
        /*0012*/ 	.short	0x0010
        /*0014*/ 	.byte	0x00, 0xf5, 0x21, 0x00


	//----- nvinfo : EIATTR_KPARAM_INFO
	.align		4
.L_24:
        /*0018*/ 	.byte	0x04, 0x17
        /*001a*/ 	.short	(.L_26 - .L_25)
.L_25:
        /*001c*/ 	.word	0x00000000
        /*0020*/ 	.short	0x0001
        /*0022*/ 	.short	0x0008
        /*0024*/ 	.byte	0x00, 0xf5, 0x21, 0x00


	//----- nvinfo : EIATTR_KPARAM_INFO
	.align		4
.L_26:
        /*0028*/ 	.byte	0x04, 0x17
        /*002a*/ 	.short	(.L_28 - .L_27)
.L_27:
        /*002c*/ 	.word	0x00000000
        /*0030*/ 	.short	0x0000
        /*0032*/ 	.short	0x0000
        /*0034*/ 	.byte	0x00, 0xf5, 0x21, 0x00


	//----- nvinfo : EIATTR_SPARSE_MMA_MASK
	.align		4
.L_28:
        /*0038*/ 	.byte	0x03, 0x50
        /*003a*/ 	.short	0x0000


	//----- nvinfo : EIATTR_MAXREG_COUNT
	.align		4
        /*003c*/ 	.byte	0x03, 0x1b
        /*003e*/ 	.short	0x00ff


	//----- nvinfo : EIATTR_MERCURY_ISA_VERSION
	.align		4
        /*0040*/ 	.byte	0x03, 0x5f
        /*0042*/ 	.short	0x0101


	//----- nvinfo : EIATTR_VRC_CTA_INIT_COUNT
	.align		4
        /*0044*/ 	.byte	0x02, 0x4a
	.zero		1
	.zero		1


	//----- nvinfo : EIATTR_EXIT_INSTR_OFFSETS
	.align		4
        /*0048*/ 	.byte	0x04, 0x1c
        /*004a*/ 	.short	(.L_30 - .L_29)


	//   ....[0]....
.L_29:
        /*004c*/ 	.word	0x00000010


	//----- nvinfo : EIATTR_CBANK_PARAM_SIZE
	.align		4
.L_30:
        /*0050*/ 	.byte	0x03, 0x19
        /*0052*/ 	.short	0x0018


	//----- nvinfo : EIATTR_PARAM_CBANK
	.align		4
        /*0054*/ 	.byte	0x04, 0x0a
        /*0056*/ 	.short	(.L_32 - .L_31)
	.align		4
.L_31:
        /*0058*/ 	.word	index@(.nv.constant0._Z9bootstrapPiS_P17curandStateXORWOW)
        /*005c*/ 	.short	0x0380
        /*005e*/ 	.short	0x0018


	//----- nvinfo : EIATTR_SW_WAR
	.align		4
.L_32:
        /*0060*/ 	.byte	0x04, 0x36
        /*0062*/ 	.short	(.L_34 - .L_33)
.L_33:
        /*0064*/ 	.word	0x00000008
.L_34:


//--------------------- .nv.info._Z10initCurandP17curandStateXORWOWm --------------------------
	.section	.nv.info._Z10initCurandP17curandStateXORWOWm,"",@"SHT_CUDA_INFO"
	.sectionflags	@""
	.align	4


	//----- nvinfo : EIATTR_CUDA_API_VERSION
	.align		4
        /*0000*/ 	.byte	0x04, 0x37
        /*0002*/ 	.short	(.L_36 - .L_35)
.L_35:
        /*0004*/ 	.word	0x00000082


	//----- nvinfo : EIATTR_KPARAM_INFO
	.align		4
.L_36:
        /*0008*/ 	.byte	0x04, 0x17
        /*000a*/ 	.short	(.L_38 - .L_37)
.L_37:
        /*000c*/ 	.word	0x00000000
        /*0010*/ 	.short	0x0001
        /*0012*/ 	.short	0x0008
        /*0014*/ 	.byte	0x00, 0xf0, 0x21, 0x00


	//----- nvinfo : EIATTR_KPARAM_INFO
	.align		4
.L_38:
        /*0018*/ 	.byte	0x04, 0x17
        /*001a*/ 	.short	(.L_40 - .L_39)
.L_39:
        /*001c*/ 	.word	0x00000000
        /*0020*/ 	.short	0x0000
        /*0022*/ 	.short	0x0000
        /*0024*/ 	.byte	0x00, 0xf5, 0x21, 0x00


	//----- nvinfo : EIATTR_SPARSE_MMA_MASK
	.align		4
.L_40:
        /*0028*/ 	.byte	0x03, 0x50
        /*002a*/ 	.short	0x0000


	//----- nvinfo : EIATTR_MAXREG_COUNT
	.align		4
        /*002c*/ 	.byte	0x03, 0x1b
        /*002e*/ 	.short	0x00ff


	//----- nvinfo : EIATTR_MERCURY_ISA_VERSION
	.align		4
        /*0030*/ 	.byte	0x03, 0x5f
        /*0032*/ 	.short	0x0101


	//----- nvinfo : EIATTR_VRC_CTA_INIT_COUNT
	.align		4
        /*0034*/ 	.byte	0x02, 0x4a
	.zero		1
	.zero		1


	//----- nvinfo : EIATTR_EXIT_INSTR_OFFSETS
	.align		4
        /*0038*/ 	.byte	0x04, 0x1c
        /*003a*/ 	.short	(.L_42 - .L_41)


	//   ....[0]....
.L_41:
        /*003c*/ 	.word	0x000001b0


	//----- nvinfo : EIATTR_CBANK_PARAM_SIZE
	.align		4
.L_42:
        /*0040*/ 	.byte	0x03, 0x19
        /*0042*/ 	.short	0x0010


	//----- nvinfo : EIATTR_PARAM_CBANK
	.align		4
        /*0044*/ 	.byte	0x04, 0x0a
        /*0046*/ 	.short	(.L_44 - .L_43)
	.align		4
.L_43:
        /*0048*/ 	.word	index@(.nv.constant0._Z10initCurandP17curandStateXORWOWm)
        /*004c*/ 	.short	0x0380
        /*004e*/ 	.short	0x0010


	//----- nvinfo : EIATTR_SW_WAR
	.align		4
.L_44:
        /*0050*/ 	.byte	0x04, 0x36
        /*0052*/ 	.short	(.L_46 - .L_45)
.L_45:
        /*0054*/ 	.word	0x00000008
.L_46:


//--------------------- .nv.callgraph             --------------------------
	.section	.nv.callgraph,"",@"SHT_CUDA_CALLGRAPH"
	.align	4
	.sectionentsize	8
	.align		4
        /*0000*/ 	.word	0x00000000
	.align		4
        /*0004*/ 	.word	0xffffffff
	.align		4
        /*0008*/ 	.word	0x00000000
	.align		4
        /*000c*/ 	.word	0xfffffffe
	.align		4
        /*0010*/ 	.word	0x00000000
	.align		4
        /*0014*/ 	.word	0xfffffffd
	.align		4
        /*0018*/ 	.word	0x00000000
	.align		4
        /*001c*/ 	.word	0xfffffffc


//--------------------- .nv.constant4             --------------------------
	.section	.nv.constant4,"a",@progbits
	.align	8
	.align		8
.nv.constant4:
        /*0000*/ 	.dword	precalc_xorwow_matrix
	.align		8
        /*0008*/ 	.dword	precalc_xorwow_offset_matrix
	.align		8
        /*0010*/ 	.dword	mrg32k3aM1
	.align		8
        /*0018*/ 	.dword	mrg32k3aM2
	.align		8
        /*0020*/ 	.dword	mrg32k3aM1SubSeq
	.align		8
        /*0028*/ 	.dword	mrg32k3aM2SubSeq
	.align		8
        /*0030*/ 	.dword	mrg32k3aM1Seq
	.align		8
        /*0038*/ 	.dword	mrg32k3aM2Seq


//--------------------- .nv.constant3             --------------------------
	.section	.nv.constant3,"a",@progbits
	.align	8
.nv.constant3:
	.type		__cr_lgamma_table,@object
	.size		__cr_lgamma_table,(.L_8 - __cr_lgamma_table)
__cr_lgamma_table:
        /*0000*/ 	.byte	0x00, 0x00, 0x00, 0x00, 0x00, 0x00, 0x00, 0x00, 0x00, 0x00, 0x00, 0x00, 0x00, 0x00, 0x00, 0x00
        /*0010*/ 	.byte	0xef, 0x39, 0xfa, 0xfe, 0x42, 0x2e, 0xe6, 0x3f, 0x02, 0x20, 0x2a, 0xfa, 0x0b, 0xab, 0xfc, 0x3f
        /*0020*/ 	.byte	0xf9, 0x2c, 0x92, 0x7c, 0xa7, 0x6c, 0x09, 0x40, 0xc9, 0x79, 0x44, 0x3c, 0x64, 0x26, 0x13, 0x40
        /*0030*/ 	.byte	0xca, 0x01, 0xcf, 0x3a, 0x27, 0x51, 0x1a, 0x40, 0x30, 0xcc, 0x2d, 0xf3, 0xe1, 0x0c, 0x21, 0x40
        /*0040*/ 	.byte	0x0d, 0xb7, 0xfc, 0x82, 0x8e, 0x35, 0x25, 0x40
.L_8:


//--------------------- .text._Z9bootstrapPiS_P17curandStateXORWOW --------------------------
	.section	.text._Z9bootstrapPiS_P17curandStateXORWOW,"ax",@progbits
	.align	128
        .global         _Z9bootstrapPiS_P17curandStateXORWOW
        .type           _Z9bootstrapPiS_P17curandStateXORWOW,@function
        .size           _Z9bootstrapPiS_P17curandStateXORWOW,(.L_x_2 - _Z9bootstrapPiS_P17curandStateXORWOW)
        .other          _Z9bootstrapPiS_P17curandStateXORWOW,@"STO_CUDA_ENTRY STV_DEFAULT"
_Z9bootstrapPiS_P17curandStateXORWOW:
.text._Z9bootstrapPiS_P17curandStateXORWOW:
[----:B------:R-:W-:Y:S01]  /*0000*/  LDC R1, c[0x0][0x37c] ;  /* 0x0000df00ff017b82 */ /* 0x000fe20000000800 */
[----:B------:R-:W-:Y:S05]  /*0010*/  EXIT ;  /* 0x000000000000794d */ /* 0x000fea0003800000 */
.L_x_0:
[----:B------:R-:W-:-:S00]  /*0020*/  BRA `(.L_x_0) ;  /* 0xfffffffc00fc7947 */ /* 0x000fc0000383ffff */
[----:B------:R-:W-:-:S00]  /*0030*/  NOP ;  /* 0x0000000000007918 */ /* 0x000fc00000000000 */
        /* <DEDUP_REMOVED lines=12> */
.L_x_2:


//--------------------- .text._Z10initCurandP17curandStateXORWOWm --------------------------
	.section	.text._Z10initCurandP17curandStateXORWOWm,"ax",@progbits
	.align	128
        .global         _Z10initCurandP17curandStateXORWOWm
        .type           _Z10initCurandP17curandStateXORWOWm,@function
        .size           _Z10initCurandP17curandStateXORWOWm,(.L_x_3 - _Z10initCurandP17curandStateXORWOWm)
        .other          _Z10initCurandP17curandStateXORWOWm,@"STO_CUDA_ENTRY STV_DEFAULT"
_Z10initCurandP17curandStateXORWOWm:
.text._Z10initCurandP17curandStateXORWOWm:
[----:B------:R-:W-:Y:S01]  /*0000*/  LDC R1, c[0x0][0x37c] ;  /* 0x0000df00ff017b82 */ /* 0x000fe20000000800 */
[----:B------:R-:W0:Y:S07]  /*0010*/  S2R R5, SR_TID.X ;  /* 0x0000000000057919 */ /* 0x000e2e0000002100 */
[----:B------:R-:W0:Y:S01]  /*0020*/  S2UR UR4, SR_CTAID.X ;  /* 0x00000000000479c3 */ /* 0x000e220000002500 */
[----:B------:R-:W1:Y:S07]  /*0030*/  LDCU.64 UR6, c[0x0][0x388] ;  /* 0x00007100ff0677ac */ /* 0x000e6e0008000a00 */
[----:B------:R-:W0:Y:S08]  /*0040*/  LDC R0, c[0x0][0x360] ;  /* 0x0000d800ff007b82 */ /* 0x000e300000000800 */
[----:B------:R-:W2:Y:S01]  /*0050*/  LDC.64 R2, c[0x0][0x380] ;  /* 0x0000e000ff027b82 */ /* 0x000ea20000000a00 */
[----:B0-----:R-:W-:Y:S01]  /*0060*/  IMAD R5, R0, UR4, R5 ;  /* 0x0000000400057c24 */ /* 0x001fe2000f8e0205 */
[----:B------:R-:W0:Y:S04]  /*0070*/  LDCU.64 UR4, c[0x0][0x358] ;  /* 0x00006b00ff0477ac */ /* 0x000e280008000a00 */
[C---:B-1----:R-:W-:Y:S01]  /*0080*/  IADD3 R0, P0, PT, R5.reuse, UR6, RZ ;  /* 0x0000000605007c10 */ /* 0x042fe2000ff1e0ff */
[----:B--2---:R-:W-:-:S03]  /*0090*/  IMAD.WIDE R2, R5, 0x30, R2 ;  /* 0x0000003005027825 */ /* 0x004fc600078e0202 */
[----:B------:R-:W-:Y:S02]  /*00a0*/  LEA.HI.X.SX32 R4, R5, UR7, 0x1, P0 ;  /* 0x0000000705047c11 */ /* 0x000fe400080f0eff */
[----:B------:R-:W-:Y:S02]  /*00b0*/  LOP3.LUT R0, R0, 0xaad26b49, RZ, 0x3c, !PT ;  /* 0xaad26b4900007812 */ /* 0x000fe400078e3cff */
[----:B------:R-:W-:-:S03]  /*00c0*/  LOP3.LUT R4, R4, 0xf7dcefdd, RZ, 0x3c, !PT ;  /* 0xf7dcefdd04047812 */ /* 0x000fc600078e3cff */
[----:B------:R-:W-:Y:S02]  /*00d0*/  IMAD R0, R0, 0x4182bed5, RZ ;  /* 0x4182bed500007824 */ /* 0x000fe400078e02ff */
[----:B------:R-:W-:Y:S01]  /*00e0*/  IMAD R7, R4, -0x658354e5, RZ ;  /* 0x9a7cab1b04077824 */ /* 0x000fe200078e02ff */
[----:B0-----:R-:W-:Y:S01]  /*00f0*/  STG.E.64 desc[UR4][R2.64+0x18], RZ ;  /* 0x000018ff02007986 */ /* 0x001fe2000c101b04 */
[C---:B------:R-:W-:Y:S01]  /*0100*/  VIADD R5, R0.reuse, 0x75bcd15 ;  /* 0x075bcd1500057836 */ /* 0x040fe20000000000 */
[C---:B------:R-:W-:Y:S01]  /*0110*/  LOP3.LUT R8, R0.reuse, 0x159a55e5, RZ, 0x3c, !PT ;  /* 0x159a55e500087812 */ /* 0x040fe200078e3cff */
[C---:B------:R-:W-:Y:S01]  /*0120*/  VIADD R9, R7.reuse, 0x1f123bb5 ;  /* 0x1f123bb507097836 */ /* 0x040fe20000000000 */
[C---:B------:R-:W-:Y:S01]  /*0130*/  IADD3 R4, PT, PT, R0.reuse, 0x64f0c9, R7 ;  /* 0x0064f0c900047810 */ /* 0x040fe20007ffe007 */
[----:B------:R-:W-:Y:S01]  /*0140*/  VIADD R11, R0, 0x583f19 ;  /* 0x00583f19000b7836 */ /* 0x000fe20000000000 */
[----:B------:R-:W-:Y:S01]  /*0150*/  LOP3.LUT R10, R7, 0x5491333, RZ, 0x3c, !PT ;  /* 0x05491333070a7812 */ /* 0x000fe200078e3cff */
[----:B------:R-:W-:Y:S04]  /*0160*/  STG.E desc[UR4][R2.64+0x20], RZ ;  /* 0x000020ff02007986 */ /* 0x000fe8000c101904 */
[----:B------:R-:W-:Y:S04]  /*0170*/  STG.E.64 desc[UR4][R2.64], R4 ;  /* 0x0000000402007986 */ /* 0x000fe8000c101b04 */
[----:B------:R-:W-:Y:S04]  /*0180*/  STG.E.64 desc[UR4][R2.64+0x8], R8 ;  /* 0x0000080802007986 */ /* 0x000fe8000c101b04 */
[----:B------:R-:W-:Y:S04]  /*0190*/  STG.E.64 desc[UR4][R2.64+0x28], RZ ;  /* 0x000028ff02007986 */ /* 0x000fe8000c101b04 */
[----:B------:R-:W-:Y:S01]  /*01a0*/  STG.E.64 desc[UR4][R2.64+0x10], R10 ;  /* 0x0000100a02007986 */ /* 0x000fe2000c101b04 */
[----:B------:R-:W-:Y:S05]  /*01b0*/  EXIT ;  /* 0x000000000000794d */ /* 0x000fea0003800000 */
.L_x_1:
        /* <DEDUP_REMOVED lines=12> */
.L_x_3:


//--------------------- .nv.global.init           --------------------------
	.section	.nv.global.init,"aw",@progbits
	.align	4
.nv.global.init:
	.type		mrg32k3aM1SubSeq,@object
	.size		mrg32k3aM1SubSeq,(mrg32k3aM2SubSeq - mrg32k3aM1SubSeq)
mrg32k3aM1SubSeq:
        /*0000*/ 	.byte	0x0b, 0xcc, 0xee, 0x04, 0x73, 0x29, 0x8b, 0x6f, 0xf6, 0x53, 0x03, 0xf6, 0x23, 0xf6, 0xea, 0xda
        /* <DEDUP_REMOVED lines=125> */
	.type		mrg32k3aM2SubSeq,@object
	.size		mrg32k3aM2SubSeq,(mrg32k3aM1 - mrg32k3aM2SubSeq)
mrg32k3aM2SubSeq:
        /* <DEDUP_REMOVED lines=126> */
	.type		mrg32k3aM1,@object
	.size		mrg32k3aM1,(mrg32k3aM1Seq - mrg32k3aM1)
mrg32k3aM1:
        /* <DEDUP_REMOVED lines=144> */
	.type		mrg32k3aM1Seq,@object
	.size		mrg32k3aM1Seq,(mrg32k3aM2 - mrg32k3aM1Seq)
mrg32k3aM1Seq:
        /* <DEDUP_REMOVED lines=144> */
	.type		mrg32k3aM2,@object
	.size		mrg32k3aM2,(mrg32k3aM2Seq - mrg32k3aM2)
mrg32k3aM2:
        /* <DEDUP_REMOVED lines=144> */
	.type		mrg32k3aM2Seq,@object
	.size		mrg32k3aM2Seq,(precalc_xorwow_matrix - mrg32k3aM2Seq)
mrg32k3aM2Seq:
        /* <DEDUP_REMOVED lines=144> */
	.type		precalc_xorwow_matrix,@object
	.size		precalc_xorwow_matrix,(precalc_xorwow_offset_matrix - precalc_xorwow_matrix)
precalc_xorwow_matrix:
        /* <DEDUP_REMOVED lines=6400> */
	.type		precalc_xorwow_offset_matrix,@object
	.size		precalc_xorwow_offset_matrix,(.L_1 - precalc_xorwow_offset_matrix)
precalc_xorwow_offset_matrix:
        /* <DEDUP_REMOVED lines=6400> */
.L_1:


//--------------------- .nv.shared.reserved.0     --------------------------
	.section	.nv.shared.reserved.0,"aw",@nobits
	.weak		__nv_reservedSMEM_offset_0_alias
	.size		__nv_reservedSMEM_offset_0_alias, 0, 64
	.other		__nv_reservedSMEM_offset_0_alias,@"STO_CUDA_RESERVED_SHARED STV_DEFAULT"
__nv_reservedSMEM_offset_0_alias:
	.zero		0
	.zero		64


//--------------------- .nv.constant0._Z9bootstrapPiS_P17curandStateXORWOW --------------------------
	.section	.nv.constant0._Z9bootstrapPiS_P17curandStateXORWOW,"a",@progbits
	.sectionflags	@""
	.align	4
.nv.constant0._Z9bootstrapPiS_P17curandStateXORWOW:
	.zero		920


//--------------------- .nv.constant0._Z10initCurandP17curandStateXORWOWm --------------------------
	.section	.nv.constant0._Z10initCurandP17curandStateXORWOWm,"a",@progbits
	.sectionflags	@""
	.align	4
.nv.constant0._Z10initCurandP17curandStateXORWOWm:
	.zero		912


//--------------------- SYMBOLS --------------------------

	.type		.nv.reservedSmem.offset0,@object
	.size		.nv.reservedSmem.offset0,0x4
